//
// Generated by NVIDIA NVVM Compiler
//
// Compiler Build ID: CL-36424714
// Cuda compilation tools, release 13.0, V13.0.88
// Based on NVVM 20.0.0
//

.version 9.0
.target sm_100
.address_size 64

	// .globl	_Z12staticCreatePdi
.extern .shared .align 16 .b8 i[];

.visible .entry _Z12staticCreatePdi(
	.param .u64 .ptr .align 1 _Z12staticCreatePdi_param_0,
	.param .u32 _Z12staticCreatePdi_param_1
)
{
	.reg .b32 	%r<2>;
	.reg .b64 	%rd<5>;
	.reg .b64 	%fd<2>;

	ld.param.u64 	%rd1, [_Z12staticCreatePdi_param_0];
	cvta.to.global.u64 	%rd2, %rd1;
	mov.u32 	%r1, %tid.x;
	cvt.rn.f64.u32 	%fd1, %r1;
	mul.wide.u32 	%rd3, %r1, 8;
	add.s64 	%rd4, %rd2, %rd3;
	st.global.f64 	[%rd4], %fd1;
	bar.sync 	0;
	ret;

}
	// .globl	_Z13dynamicCreatePdi
.visible .entry _Z13dynamicCreatePdi(
	.param .u64 .ptr .align 1 _Z13dynamicCreatePdi_param_0,
	.param .u32 _Z13dynamicCreatePdi_param_1
)
{
	.reg .b32 	%r<5>;
	.reg .b64 	%rd<5>;
	.reg .b64 	%fd<2>;

	ld.param.u64 	%rd1, [_Z13dynamicCreatePdi_param_0];
	cvta.to.global.u64 	%rd2, %rd1;
	mov.u32 	%r1, %tid.x;
	shl.b32 	%r2, %r1, 2;
	mov.u32 	%r3, i;
	add.s32 	%r4, %r3, %r2;
	st.shared.u32 	[%r4], %r1;
	cvt.rn.f64.u32 	%fd1, %r1;
	mul.wide.u32 	%rd3, %r1, 8;
	add.s64 	%rd4, %rd2, %rd3;
	st.global.f64 	[%rd4], %fd1;
	bar.sync 	0;
	ret;

}


// ===== COMPILED SASS (sm_100) =====

	.target	sm_100

	.elftype	@"ET_EXEC"


//--------------------- .note.nv.tkinfo           --------------------------
	.section	.note.nv.tkinfo,"",@"SHT_NOTE"
	.sectionflags	@"SHF_NOTE_NV_TKINFO"
	.tkinfo
        /*0018*/ 	.word	0x00000002
        /*0030*/ 	.string	""
        /*0030*/ 	.string	"ptxas"
        /*0030*/ 	.string	"Cuda compilation tools, release 13.0, V13.0.88"
        /*0030*/ 	.string	"Build cuda_13.0.r13.0/compiler.36424714_0"
        /*0030*/ 	.string	"-arch sm_100 -m 64 "



//--------------------- .note.nv.cuinfo           --------------------------
	.section	.note.nv.cuinfo,"",@"SHT_NOTE"
	.sectionflags	@"SHF_NOTE_NV_CUINFO"
        /*0018*/ 	.short	0x0002
        /*001a*/ 	.short	0x0064
        /*001c*/ 	.short	0x0082
	.zero		2


//--------------------- .nv.info                  --------------------------
	.section	.nv.info,"",@"SHT_CUDA_INFO"
	.align	4


	//----- nvinfo : EIATTR_REGCOUNT
	.align		4
        /*0000*/ 	.byte	0x04, 0x2f
        /*0002*/ 	.short	(.L_1 - .L_0)
	.align		4
.L_0:
        /*0004*/ 	.word	index@(_Z12staticCreatePdi)
        /*0008*/ 	.word	0x0000000a


	//----- nvinfo : EIATTR_FRAME_SIZE
	.align		4
.L_1:
        /*000c*/ 	.byte	0x04, 0x11
        /*000e*/ 	.short	(.L_3 - .L_2)
	.align		4
.L_2:
        /*0010*/ 	.word	index@(_Z12staticCreatePdi)
        /*0014*/ 	.word	0x00000000


	//----- nvinfo : EIATTR_REGCOUNT
	.align		4
.L_3:
        /*0018*/ 	.byte	0x04, 0x2f
        /*001a*/ 	.short	(.L_5 - .L_4)
	.align		4
.L_4:
        /*001c*/ 	.word	index@(_Z13dynamicCreatePdi)
        /*0020*/ 	.word	0x0000000a


	//----- nvinfo : EIATTR_FRAME_SIZE
	.align		4
.L_5:
        /*0024*/ 	.byte	0x04, 0x11
        /*0026*/ 	.short	(.L_7 - .L_6)
	.align		4
.L_6:
        /*0028*/ 	.word	index@(_Z13dynamicCreatePdi)
        /*002c*/ 	.word	0x00000000


	//----- nvinfo : EIATTR_MIN_STACK_SIZE
	.align		4
.L_7:
        /*0030*/ 	.byte	0x04, 0x12
        /*0032*/ 	.short	(.L_9 - .L_8)
	.align		4
.L_8:
        /*0034*/ 	.word	index@(_Z13dynamicCreatePdi)
        /*0038*/ 	.word	0x00000000


	//----- nvinfo : EIATTR_MIN_STACK_SIZE
	.align		4
.L_9:
        /*003c*/ 	.byte	0x04, 0x12
        /*003e*/ 	.short	(.L_11 - .L_10)
	.align		4
.L_10:
        /*0040*/ 	.word	index@(_Z12staticCreatePdi)
        /*0044*/ 	.word	0x00000000
.L_11:


//--------------------- .nv.compat                --------------------------
	.section	.nv.compat,"",@"SHT_CUDA_COMPAT_INFO"
	.align	4
        /*0000*/ 	.byte	0x02, 0x09, 0x00, 0x00, 0x02, 0x02, 0x01, 0x00, 0x02, 0x05, 0x05, 0x00, 0x03, 0x07, 0x01, 0x01
        /*0010*/ 	.byte	0x02, 0x03, 0x00, 0x00, 0x02, 0x06, 0x01, 0x00, 0x04, 0x0b, 0x08, 0x00, 0x09, 0x00, 0x00, 0x00
        /*0020*/ 	.byte	0x00, 0x00, 0x00, 0x00


//--------------------- .nv.info._Z13dynamicCreatePdi --------------------------
	.section	.nv.info._Z13dynamicCreatePdi,"",@"SHT_CUDA_INFO"
	.sectionflags	@""
	.align	4


	//----- nvinfo : EIATTR_CUDA_API_VERSION
	.align		4
        /*0000*/ 	.byte	0x04, 0x37
        /*0002*/ 	.short	(.L_13 - .L_12)
.L_12:
        /*0004*/ 	.word	0x00000082


	//----- nvinfo : EIATTR_KPARAM_INFO
	.align		4
.L_13:
        /*0008*/ 	.byte	0x04, 0x17
        /*000a*/ 	.short	(.L_15 - .L_14)
.L_14:
        /*000c*/ 	.word	0x00000000
        /*0010*/ 	.short	0x0001
        /*0012*/ 	.short	0x0008
        /*0014*/ 	.byte	0x00, 0xf0, 0x11, 0x00


	//----- nvinfo : EIATTR_KPARAM_INFO
	.align		4
.L_15:
        /*0018*/ 	.byte	0x04, 0x17
        /*001a*/ 	.short	(.L_17 - .L_16)
.L_16:
        /*001c*/ 	.word	0x00000000
        /*0020*/ 	.short	0x0000
        /*0022*/ 	.short	0x0000
        /*0024*/ 	.byte	0x00, 0xf5, 0x21, 0x00


	//----- nvinfo : EIATTR_SPARSE_MMA_MASK
	.align		4
.L_17:
        /*0028*/ 	.byte	0x03, 0x50
        /*002a*/ 	.short	0x0000


	//----- nvinfo : EIATTR_MAXREG_COUNT
	.align		4
        /*002c*/ 	.byte	0x03, 0x1b
        /*002e*/ 	.short	0x00ff


	//----- nvinfo : EIATTR_NUM_BARRIERS
	.align		4
        /*0030*/ 	.byte	0x02, 0x4c
        /*0032*/ 	.byte	0x01
	.zero		1


	//----- nvinfo : EIATTR_MERCURY_ISA_VERSION
	.align		4
        /*0034*/ 	.byte	0x03, 0x5f
        /*0036*/ 	.short	0x0101


	//----- nvinfo : EIATTR_VRC_CTA_INIT_COUNT
	.align		4
        /*0038*/ 	.byte	0x02, 0x4a
	.zero		1
	.zero		1


	//----- nvinfo : EIATTR_EXIT_INSTR_OFFSETS
	.align		4
        /*003c*/ 	.byte	0x04, 0x1c
        /*003e*/ 	.short	(.L_19 - .L_18)


	//   ....[0]....
.L_18:
        /*0040*/ 	.word	0x000000d0


	//----- nvinfo : EIATTR_CBANK_PARAM_SIZE
	.align		4
.L_19:
        /*0044*/ 	.byte	0x03, 0x19
        /*0046*/ 	.short	0x000c


	//----- nvinfo : EIATTR_PARAM_CBANK
	.align		4
        /*0048*/ 	.byte	0x04, 0x0a
        /*004a*/ 	.short	(.L_21 - .L_20)
	.align		4
.L_20:
        /*004c*/ 	.word	index@(.nv.constant0._Z13dynamicCreatePdi)
        /*0050*/ 	.short	0x0380
        /*0052*/ 	.short	0x000c


	//----- nvinfo : EIATTR_SW_WAR
	.align		4
.L_21:
        /*0054*/ 	.byte	0x04, 0x36
        /*0056*/ 	.short	(.L_23 - .L_22)
.L_22:
        /*0058*/ 	.word	0x00000008
.L_23:


//--------------------- .nv.info._Z12staticCreatePdi --------------------------
	.section	.nv.info._Z12staticCreatePdi,"",@"SHT_CUDA_INFO"
	.sectionflags	@""
	.align	4


	//----- nvinfo : EIATTR_CUDA_API_VERSION
	.align		4
        /*0000*/ 	.byte	0x04, 0x37
        /*0002*/ 	.short	(.L_25 - .L_24)
.L_24:
        /*0004*/ 	.word	0x00000082


	//----- nvinfo : EIATTR_KPARAM_INFO
	.align		4
.L_25:
        /*0008*/ 	.byte	0x04, 0x17
        /*000a*/ 	.short	(.L_27 - .L_26)
.L_26:
        /*000c*/ 	.word	0x00000000
        /*0010*/ 	.short	0x0001
        /*0012*/ 	.short	0x0008
        /*0014*/ 	.byte	0x00, 0xf0, 0x11, 0x00


	//----- nvinfo : EIATTR_KPARAM_INFO
	.align		4
.L_27:
        /*0018*/ 	.byte	0x04, 0x17
        /*001a*/ 	.short	(.L_29 - .L_28)
.L_28:
        /*001c*/ 	.word	0x00000000
        /*0020*/ 	.short	0x0000
        /*0022*/ 	.short	0x0000
        /*0024*/ 	.byte	0x00, 0xf5, 0x21, 0x00


	//----- nvinfo : EIATTR_SPARSE_MMA_MASK
	.align		4
.L_29:
        /*0028*/ 	.byte	0x03, 0x50
        /*002a*/ 	.short	0x0000


	//----- nvinfo : EIATTR_MAXREG_COUNT
	.align		4
        /*002c*/ 	.byte	0x03, 0x1b
        /*002e*/ 	.short	0x00ff


	//----- nvinfo : EIATTR_NUM_BARRIERS
	.align		4
        /*0030*/ 	.byte	0x02, 0x4c
        /*0032*/ 	.byte	0x01
	.zero		1


	//----- nvinfo : EIATTR_MERCURY_ISA_VERSION
	.align		4
        /*0034*/ 	.byte	0x03, 0x5f
        /*0036*/ 	.short	0x0101


	//----- nvinfo : EIATTR_VRC_CTA_INIT_COUNT
	.align		4
        /*0038*/ 	.byte	0x02, 0x4a
	.zero		1
	.zero		1


	//----- nvinfo : EIATTR_EXIT_INSTR_OFFSETS
	.align		4
        /*003c*/ 	.byte	0x04, 0x1c
        /*003e*/ 	.short	(.L_31 - .L_30)


	//   ....[0]....
.L_30:
        /*0040*/ 	.word	0x00000080


	//----- nvinfo : EIATTR_CBANK_PARAM_SIZE
	.align		4
.L_31:
        /*0044*/ 	.byte	0x03, 0x19
        /*0046*/ 	.short	0x000c


	//----- nvinfo : EIATTR_PARAM_CBANK
	.align		4
        /*0048*/ 	.byte	0x04, 0x0a
        /*004a*/ 	.short	(.L_33 - .L_32)
	.align		4
.L_32:
        /*004c*/ 	.word	index@(.nv.constant0._Z12staticCreatePdi)
        /*0050*/ 	.short	0x0380
        /*0052*/ 	.short	0x000c


	//----- nvinfo : EIATTR_SW_WAR
	.align		4
.L_33:
        /*0054*/ 	.byte	0x04, 0x36
        /*0056*/ 	.short	(.L_35 - .L_34)
.L_34:
        /*0058*/ 	.word	0x00000008
.L_35:


//--------------------- .nv.callgraph             --------------------------
	.section	.nv.callgraph,"",@"SHT_CUDA_CALLGRAPH"
	.align	4
	.sectionentsize	8
	.align		4
        /*0000*/ 	.word	0x00000000
	.align		4
        /*0004*/ 	.word	0xffffffff
	.align		4
        /*0008*/ 	.word	0x00000000
	.align		4
        /*000c*/ 	.word	0xfffffffe
	.align		4
        /*0010*/ 	.word	0x00000000
	.align		4
        /*0014*/ 	.word	0xfffffffd
	.align		4
        /*0018*/ 	.word	0x00000000
	.align		4
        /*001c*/ 	.word	0xfffffffc


//--------------------- .text._Z13dynamicCreatePdi --------------------------
	.section	.text._Z13dynamicCreatePdi,"ax",@progbits
	.align	128
        .global         _Z13dynamicCreatePdi
        .type           _Z13dynamicCreatePdi,@function
        .size           _Z13dynamicCreatePdi,(.L_x_2 - _Z13dynamicCreatePdi)
        .other          _Z13dynamicCreatePdi,@"STO_CUDA_ENTRY STV_DEFAULT"
_Z13dynamicCreatePdi:
.text._Z13dynamicCreatePdi:
[----:B------:R-:W-:Y:S01]  /*0000*/  LDC R1, c[0x0][0x37c] ;  /* 0x0000df00ff017b82 */ /* 0x000fe20000000800 */
[----:B------:R-:W0:Y:S07]  /*0010*/  S2R R7, SR_TID.X ;  /* 0x0000000000077919 */ /* 0x000e2e0000002100 */
[----:B------:R-:W1:Y:S01]  /*0020*/  S2UR UR5, SR_CgaCtaId ;  /* 0x00000000000579c3 */ /* 0x000e620000008800 */
[----:B------:R-:W2:Y:S01]  /*0030*/  LDCU.64 UR6, c[0x0][0x358] ;  /* 0x00006b00ff0677ac */ /* 0x000ea20008000a00 */
[----:B------:R-:W-:-:S06]  /*0040*/  UMOV UR4, 0x400 ;  /* 0x0000040000047882 */ /* 0x000fcc0000000000 */
[----:B------:R-:W3:Y:S01]  /*0050*/  LDC.64 R4, c[0x0][0x380] ;  /* 0x0000e000ff047b82 */ /* 0x000ee20000000a00 */
[----:B-1----:R-:W-:Y:S01]  /*0060*/  ULEA UR4, UR5, UR4, 0x18 ;  /* 0x0000000405047291 */ /* 0x002fe2000f8ec0ff */
[----:B0-----:R-:W2:Y:S01]  /*0070*/  I2F.F64.U32 R2, R7 ;  /* 0x0000000700027312 */ /* 0x001ea20000201800 */
[----:B---3--:R-:W-:-:S04]  /*0080*/  IMAD.WIDE.U32 R4, R7, 0x8, R4 ;  /* 0x0000000807047825 */ /* 0x008fc800078e0004 */
[----:B------:R-:W-:-:S05]  /*0090*/  LEA R0, R7, UR4, 0x2 ;  /* 0x0000000407007c11 */ /* 0x000fca000f8e10ff */
[----:B------:R-:W-:Y:S04]  /*00a0*/  STS [R0], R7 ;  /* 0x0000000700007388 */ /* 0x000fe80000000800 */
[----:B--2---:R-:W-:Y:S01]  /*00b0*/  STG.E.64 desc[UR6][R4.64], R2 ;  /* 0x0000000204007986 */ /* 0x004fe2000c101b06 */
[----:B------:R-:W-:Y:S06]  /*00c0*/  BAR.SYNC.DEFER_BLOCKING 0x0 ;  /* 0x0000000000007b1d */ /* 0x000fec0000010000 */
[----:B------:R-:W-:Y:S05]  /*00d0*/  EXIT ;  /* 0x000000000000794d */ /* 0x000fea0003800000 */
.L_x_0:
[----:B------:R-:W-:-:S00]  /*00e0*/  BRA `(.L_x_0) ;  /* 0xfffffffc00fc7947 */ /* 0x000fc0000383ffff */
[----:B------:R-:W-:-:S00]  /*00f0*/  NOP ;  /* 0x0000000000007918 */ /* 0x000fc00000000000 */
        /* <DEDUP_REMOVED lines=8> */
.L_x_2:


//--------------------- .text._Z12staticCreatePdi --------------------------
	.section	.text._Z12staticCreatePdi,"ax",@progbits
	.align	128
        .global         _Z12staticCreatePdi
        .type           _Z12staticCreatePdi,@function
        .size           _Z12staticCreatePdi,(.L_x_3 - _Z12staticCreatePdi)
        .other          _Z12staticCreatePdi,@"STO_CUDA_ENTRY STV_DEFAULT"
_Z12staticCreatePdi:
.text._Z12staticCreatePdi:
[----:B------:R-:W-:Y:S01]  /*0000*/  LDC R1, c[0x0][0x37c] ;  /* 0x0000df00ff017b82 */ /* 0x000fe20000000800 */
[----:B------:R-:W0:Y:S07]  /*0010*/  S2R R7, SR_TID.X ;  /* 0x0000000000077919 */ /* 0x000e2e0000002100 */
[----:B------:R-:W1:Y:S01]  /*0020*/  LDC.64 R4, c[0x0][0x380] ;  /* 0x0000e000ff047b82 */ /* 0x000e620000000a00 */
[----:B------:R-:W2:Y:S01]  /*0030*/  LDCU.64 UR4, c[0x0][0x358] ;  /* 0x00006b00ff0477ac */ /* 0x000ea20008000a00 */
[----:B0-----:R-:W2:Y:S01]  /*0040*/  I2F.F64.U32 R2, R7 ;  /* 0x0000000700027312 */ /* 0x001ea20000201800 */
[----:B-1----:R-:W-:-:S05]  /*0050*/  IMAD.WIDE.U32 R4, R7, 0x8, R4 ;  /* 0x0000000807047825 */ /* 0x002fca00078e0004 */
[----:B--2---:R-:W-:Y:S01]  /*0060*/  STG.E.64 desc[UR4][R4.64], R2 ;  /* 0x0000000204007986 */ /* 0x004fe2000c101b04 */
[----:B------:R-:W-:Y:S06]  /*0070*/  BAR.SYNC.DEFER_BLOCKING 0x0 ;  /* 0x0000000000007b1d */ /* 0x000fec0000010000 */
[----:B------:R-:W-:Y:S05]  /*0080*/  EXIT ;  /* 0x000000000000794d */ /* 0x000fea0003800000 */
.L_x_1:
        /* <DEDUP_REMOVED lines=15> */
.L_x_3:


//--------------------- .nv.shared._Z13dynamicCreatePdi --------------------------
	.section	.nv.shared._Z13dynamicCreatePdi,"aw",@nobits
	.sectionflags	@""
	.align	16
	.zero		1024


//--------------------- .nv.shared.reserved.0     --------------------------
	.section	.nv.shared.reserved.0,"aw",@nobits
	.weak		__nv_reservedSMEM_offset_0_alias
	.size		__nv_reservedSMEM_offset_0_alias, 0, 64
	.other		__nv_reservedSMEM_offset_0_alias,@"STO_CUDA_RESERVED_SHARED STV_DEFAULT"
__nv_reservedSMEM_offset_0_alias:
	.zero		0
	.zero		64


//--------------------- .nv.shared._Z12staticCreatePdi --------------------------
	.section	.nv.shared._Z12staticCreatePdi,"aw",@nobits
	.sectionflags	@""
	.align	16
	.zero		1024


//--------------------- .nv.constant0._Z13dynamicCreatePdi --------------------------
	.section	.nv.constant0._Z13dynamicCreatePdi,"a",@progbits
	.sectionflags	@""
	.align	4
.nv.constant0._Z13dynamicCreatePdi:
	.zero		908


//--------------------- .nv.constant0._Z12staticCreatePdi --------------------------
	.section	.nv.constant0._Z12staticCreatePdi,"a",@progbits
	.sectionflags	@""
	.align	4
.nv.constant0._Z12staticCreatePdi:
	.zero		908


//--------------------- SYMBOLS --------------------------

	.type		.nv.reservedSmem.offset0,@object
	.size		.nv.reservedSmem.offset0,0x4
	.type		.nv.reservedSmem.cap,@object
	.size		.nv.reservedSmem.cap,0x4
